//
// Generated by NVIDIA NVVM Compiler
//
// Compiler Build ID: CL-36424714
// Cuda compilation tools, release 13.0, V13.0.88
// Based on NVVM 20.0.0
//

.version 9.0
.target sm_100
.address_size 64

	// .globl	_Z4showv
.extern .func  (.param .b32 func_retval0) vprintf
(
	.param .b64 vprintf_param_0,
	.param .b64 vprintf_param_1
)
;
.const .align 4 .u32 m;
.global .align 1 .b8 $str[16] = {10, 32, 100, 97, 116, 97, 32, 105, 115, 32, 61, 32, 37, 100, 32};

.visible .entry _Z4showv()
{
	.local .align 8 .b8 	__local_depot0[8];
	.reg .b64 	%SP;
	.reg .b64 	%SPL;
	.reg .b32 	%r<4>;
	.reg .b64 	%rd<5>;

	mov.u64 	%SPL, __local_depot0;
	cvta.local.u64 	%SP, %SPL;
	add.u64 	%rd1, %SP, 0;
	add.u64 	%rd2, %SPL, 0;
	ld.const.u32 	%r1, [m];
	st.local.u32 	[%rd2], %r1;
	mov.u64 	%rd3, $str;
	cvta.global.u64 	%rd4, %rd3;
	{ // callseq 0, 0
	.param .b64 param0;
	st.param.b64 	[param0], %rd4;
	.param .b64 param1;
	st.param.b64 	[param1], %rd1;
	.param .b32 retval0;
	call.uni (retval0), 
	vprintf, 
	(
	param0, 
	param1
	);
	ld.param.b32 	%r2, [retval0];
	} // callseq 0
	ret;

}


// ===== COMPILED SASS (sm_100) =====

	.target	sm_100

	.elftype	@"ET_EXEC"


//--------------------- .note.nv.tkinfo           --------------------------
	.section	.note.nv.tkinfo,"",@"SHT_NOTE"
	.sectionflags	@"SHF_NOTE_NV_TKINFO"
	.tkinfo
        /*0018*/ 	.word	0x00000002
        /*0030*/ 	.string	""
        /*0030*/ 	.string	"ptxas"
        /*0030*/ 	.string	"Cuda compilation tools, release 13.0, V13.0.88"
        /*0030*/ 	.string	"Build cuda_13.0.r13.0/compiler.36424714_0"
        /*0030*/ 	.string	"-arch sm_100 -m 64 "



//--------------------- .note.nv.cuinfo           --------------------------
	.section	.note.nv.cuinfo,"",@"SHT_NOTE"
	.sectionflags	@"SHF_NOTE_NV_CUINFO"
        /*0018*/ 	.short	0x0002
        /*001a*/ 	.short	0x0064
        /*001c*/ 	.short	0x0082
	.zero		2


//--------------------- .nv.info                  --------------------------
	.section	.nv.info,"",@"SHT_CUDA_INFO"
	.align	4


	//----- nvinfo : EIATTR_REGCOUNT
	.align		4
        /*0000*/ 	.byte	0x04, 0x2f
        /*0002*/ 	.short	(.L_3 - .L_2)
	.align		4
.L_2:
        /*0004*/ 	.word	index@(_Z4showv)
        /*0008*/ 	.word	0x00000018


	//----- nvinfo : EIATTR_FRAME_SIZE
	.align		4
.L_3:
        /*000c*/ 	.byte	0x04, 0x11
        /*000e*/ 	.short	(.L_5 - .L_4)
	.align		4
.L_4:
        /*0010*/ 	.word	index@(_Z4showv)
        /*0014*/ 	.word	0x00000008


	//----- nvinfo : EIATTR_MIN_STACK_SIZE
	.align		4
.L_5:
        /*0018*/ 	.byte	0x04, 0x12
        /*001a*/ 	.short	(.L_7 - .L_6)
	.align		4
.L_6:
        /*001c*/ 	.word	index@(_Z4showv)
        /*0020*/ 	.word	0x00000008
.L_7:


//--------------------- .nv.compat                --------------------------
	.section	.nv.compat,"",@"SHT_CUDA_COMPAT_INFO"
	.align	4
        /*0000*/ 	.byte	0x02, 0x09, 0x00, 0x00, 0x02, 0x02, 0x01, 0x00, 0x02, 0x05, 0x05, 0x00, 0x03, 0x07, 0x01, 0x01
        /*0010*/ 	.byte	0x02, 0x03, 0x00, 0x00, 0x02, 0x06, 0x01, 0x00, 0x04, 0x0b, 0x08, 0x00, 0x09, 0x00, 0x00, 0x00
        /*0020*/ 	.byte	0x00, 0x00, 0x00, 0x00


//--------------------- .nv.info._Z4showv         --------------------------
	.section	.nv.info._Z4showv,"",@"SHT_CUDA_INFO"
	.sectionflags	@""
	.align	4


	//----- nvinfo : EIATTR_CUDA_API_VERSION
	.align		4
        /*0000*/ 	.byte	0x04, 0x37
        /*0002*/ 	.short	(.L_9 - .L_8)
.L_8:
        /*0004*/ 	.word	0x00000082


	//----- nvinfo : EIATTR_SPARSE_MMA_MASK
	.align		4
.L_9:
        /*0008*/ 	.byte	0x03, 0x50
        /*000a*/ 	.short	0x0000


	//----- nvinfo : EIATTR_MAXREG_COUNT
	.align		4
        /*000c*/ 	.byte	0x03, 0x1b
        /*000e*/ 	.short	0x00ff


	//----- nvinfo : EIATTR_EXTERNS
	.align		4
        /*0010*/ 	.byte	0x04, 0x0f
        /*0012*/ 	.short	(.L_11 - .L_10)


	//   ....[0]....
	.align		4
.L_10:
        /*0014*/ 	.word	index@(vprintf)


	//----- nvinfo : EIATTR_MERCURY_ISA_VERSION
	.align		4
.L_11:
        /*0018*/ 	.byte	0x03, 0x5f
        /*001a*/ 	.short	0x0101


	//----- nvinfo : EIATTR_VRC_CTA_INIT_COUNT
	.align		4
        /*001c*/ 	.byte	0x02, 0x4a
	.zero		1
	.zero		1


	//----- nvinfo : EIATTR_SYSCALL_OFFSETS
	.align		4
        /*0020*/ 	.byte	0x04, 0x46
        /*0022*/ 	.short	(.L_13 - .L_12)


	//   ....[0]....
.L_12:
        /*0024*/ 	.word	0x000000e0


	//----- nvinfo : EIATTR_EXIT_INSTR_OFFSETS
	.align		4
.L_13:
        /*0028*/ 	.byte	0x04, 0x1c
        /*002a*/ 	.short	(.L_15 - .L_14)


	//   ....[0]....
.L_14:
        /*002c*/ 	.word	0x000000f0


	//----- nvinfo : EIATTR_SW_WAR
	.align		4
.L_15:
        /*0030*/ 	.byte	0x04, 0x36
        /*0032*/ 	.short	(.L_17 - .L_16)
.L_16:
        /*0034*/ 	.word	0x00000008
.L_17:


//--------------------- .nv.callgraph             --------------------------
	.section	.nv.callgraph,"",@"SHT_CUDA_CALLGRAPH"
	.align	4
	.sectionentsize	8
	.align		4
        /*0000*/ 	.word	0x00000000
	.align		4
        /*0004*/ 	.word	0xffffffff
	.align		4
        /*0008*/ 	.word	index@(_Z4showv)
	.align		4
        /*000c*/ 	.word	index@(vprintf)
	.align		4
        /*0010*/ 	.word	0x00000000
	.align		4
        /*0014*/ 	.word	0xfffffffe
	.align		4
        /*0018*/ 	.word	0x00000000
	.align		4
        /*001c*/ 	.word	0xfffffffd
	.align		4
        /*0020*/ 	.word	0x00000000
	.align		4
        /*0024*/ 	.word	0xfffffffc


//--------------------- .nv.constant4             --------------------------
	.section	.nv.constant4,"a",@progbits
	.align	8
	.align		8
.nv.constant4:
        /*0000*/ 	.dword	vprintf
	.align		8
        /*0008*/ 	.dword	$str


//--------------------- .nv.constant3             --------------------------
	.section	.nv.constant3,"a",@progbits
	.align	4
.nv.constant3:
	.type		m,@object
	.size		m,(.L_0 - m)
m:
	.zero		4
.L_0:


//--------------------- .text._Z4showv            --------------------------
	.section	.text._Z4showv,"ax",@progbits
	.align	128
        .global         _Z4showv
        .type           _Z4showv,@function
        .size           _Z4showv,(.L_x_2 - _Z4showv)
        .other          _Z4showv,@"STO_CUDA_ENTRY STV_DEFAULT"
_Z4showv:
.text._Z4showv:
[----:B------:R-:W0:Y:S08]  /*0000*/  LDC R1, c[0x0][0x37c] ;  /* 0x0000df00ff017b82 */ /* 0x000e300000000800 */
[----:B------:R-:W1:Y:S01]  /*0010*/  LDC R8, c[0x3][RZ] ;  /* 0x00c00000ff087b82 */ /* 0x000e620000000800 */
[----:B0-----:R-:W-:Y:S01]  /*0020*/  VIADD R1, R1, 0xfffffff8 ;  /* 0xfffffff801017836 */ /* 0x001fe20000000000 */
[----:B------:R-:W-:Y:S01]  /*0030*/  MOV R0, 0x0 ;  /* 0x0000000000007802 */ /* 0x000fe20000000f00 */
[----:B------:R-:W0:Y:S01]  /*0040*/  LDCU UR4, c[0x0][0x2f8] ;  /* 0x00005f00ff0477ac */ /* 0x000e220008000800 */
[----:B------:R-:W2:Y:S04]  /*0050*/  LDCU.64 UR6, c[0x4][0x8] ;  /* 0x01000100ff0677ac */ /* 0x000ea80008000a00 */
[----:B------:R3:W4:Y:S01]  /*0060*/  LDC.64 R2, c[0x4][R0] ;  /* 0x0100000000027b82 */ /* 0x0007220000000a00 */
[----:B------:R-:W5:Y:S01]  /*0070*/  LDCU UR5, c[0x0][0x2fc] ;  /* 0x00005f80ff0577ac */ /* 0x000f620008000800 */
[----:B0-----:R-:W-:Y:S01]  /*0080*/  IADD3 R6, P0, PT, R1, UR4, RZ ;  /* 0x0000000401067c10 */ /* 0x001fe2000ff1e0ff */
[----:B-1----:R3:W-:Y:S01]  /*0090*/  STL [R1], R8 ;  /* 0x0000000801007387 */ /* 0x0027e20000100800 */
[----:B--2---:R-:W-:Y:S01]  /*00a0*/  IMAD.U32 R4, RZ, RZ, UR6 ;  /* 0x00000006ff047e24 */ /* 0x004fe2000f8e00ff */
[----:B------:R-:W-:-:S02]  /*00b0*/  MOV R5, UR7 ;  /* 0x0000000700057c02 */ /* 0x000fc40008000f00 */
[----:B-----5:R-:W-:-:S08]  /*00c0*/  IMAD.X R7, RZ, RZ, UR5, P0 ;  /* 0x00000005ff077e24 */ /* 0x020fd000080e06ff */
[----:B------:R-:W-:-:S07]  /*00d0*/  LEPC R20, `(.L_x_0) ;  /* 0x000000001014794e */ /* 0x000fce0000000000 */
[----:B---34-:R-:W-:Y:S05]  /*00e0*/  CALL.ABS.NOINC R2 ;  /* 0x0000000002007343 */ /* 0x018fea0003c00000 */
.L_x_0:
[----:B------:R-:W-:Y:S05]  /*00f0*/  EXIT ;  /* 0x000000000000794d */ /* 0x000fea0003800000 */
.L_x_1:
[----:B------:R-:W-:-:S00]  /*0100*/  BRA `(.L_x_1) ;  /* 0xfffffffc00fc7947 */ /* 0x000fc0000383ffff */
[----:B------:R-:W-:-:S00]  /*0110*/  NOP ;  /* 0x0000000000007918 */ /* 0x000fc00000000000 */
        /* <DEDUP_REMOVED lines=14> */
.L_x_2:


//--------------------- .nv.global.init           --------------------------
	.section	.nv.global.init,"aw",@progbits
.nv.global.init:
	.type		$str,@object
	.size		$str,(.L_1 - $str)
$str:
        /*0000*/ 	.byte	0x0a, 0x20, 0x64, 0x61, 0x74, 0x61, 0x20, 0x69, 0x73, 0x20, 0x3d, 0x20, 0x25, 0x64, 0x20, 0x00
.L_1:


//--------------------- .nv.shared.reserved.0     --------------------------
	.section	.nv.shared.reserved.0,"aw",@nobits
	.weak		__nv_reservedSMEM_offset_0_alias
	.size		__nv_reservedSMEM_offset_0_alias, 0, 64
	.other		__nv_reservedSMEM_offset_0_alias,@"STO_CUDA_RESERVED_SHARED STV_DEFAULT"
__nv_reservedSMEM_offset_0_alias:
	.zero		0
	.zero		64


//--------------------- .nv.constant0._Z4showv    --------------------------
	.section	.nv.constant0._Z4showv,"a",@progbits
	.sectionflags	@""
	.align	4
.nv.constant0._Z4showv:
	.zero		896


//--------------------- SYMBOLS --------------------------

	.type		.nv.reservedSmem.offset0,@object
	.size		.nv.reservedSmem.offset0,0x4
	.type		vprintf,@function
